//
// Generated by NVIDIA NVVM Compiler
//
// Compiler Build ID: CL-36424714
// Cuda compilation tools, release 13.0, V13.0.88
// Based on NVVM 20.0.0
//

.version 9.0
.target sm_100
.address_size 64

	// .globl	_Z11warp_ballotv
.extern .func  (.param .b32 func_retval0) vprintf
(
	.param .b64 vprintf_param_0,
	.param .b64 vprintf_param_1
)
;
.global .align 1 .b8 $str[20] = {116, 105, 100, 32, 61, 32, 37, 100, 44, 32, 114, 101, 116, 32, 61, 32, 37, 120, 10};

.visible .entry _Z11warp_ballotv()
{
	.local .align 8 .b8 	__local_depot0[8];
	.reg .b64 	%SP;
	.reg .b64 	%SPL;
	.reg .pred 	%p<3>;
	.reg .b32 	%r<6>;
	.reg .b64 	%rd<5>;

	mov.u64 	%SPL, __local_depot0;
	cvta.local.u64 	%SP, %SPL;
	add.u64 	%rd1, %SP, 0;
	add.u64 	%rd2, %SPL, 0;
	mov.u32 	%r1, %tid.x;
	setp.eq.s32 	%p1, %r1, 45;
	mov.b32 	%r2, -1;
	vote.sync.ballot.b32 	%r3, %p1, %r2;
	st.local.v2.u32 	[%rd2], {%r1, %r3};
	mov.u64 	%rd3, $str;
	cvta.global.u64 	%rd4, %rd3;
	{ // callseq 0, 0
	.param .b64 param0;
	st.param.b64 	[param0], %rd4;
	.param .b64 param1;
	st.param.b64 	[param1], %rd1;
	.param .b32 retval0;
	call.uni (retval0), 
	vprintf, 
	(
	param0, 
	param1
	);
	ld.param.b32 	%r4, [retval0];
	} // callseq 0
	ret;

}


// ===== COMPILED SASS (sm_100) =====

	.target	sm_100

	.elftype	@"ET_EXEC"


//--------------------- .note.nv.tkinfo           --------------------------
	.section	.note.nv.tkinfo,"",@"SHT_NOTE"
	.sectionflags	@"SHF_NOTE_NV_TKINFO"
	.tkinfo
        /*0018*/ 	.word	0x00000002
        /*0030*/ 	.string	""
        /*0030*/ 	.string	"ptxas"
        /*0030*/ 	.string	"Cuda compilation tools, release 13.0, V13.0.88"
        /*0030*/ 	.string	"Build cuda_13.0.r13.0/compiler.36424714_0"
        /*0030*/ 	.string	"-arch sm_100 -m 64 "



//--------------------- .note.nv.cuinfo           --------------------------
	.section	.note.nv.cuinfo,"",@"SHT_NOTE"
	.sectionflags	@"SHF_NOTE_NV_CUINFO"
        /*0018*/ 	.short	0x0002
        /*001a*/ 	.short	0x0064
        /*001c*/ 	.short	0x0082
	.zero		2


//--------------------- .nv.info                  --------------------------
	.section	.nv.info,"",@"SHT_CUDA_INFO"
	.align	4


	//----- nvinfo : EIATTR_REGCOUNT
	.align		4
        /*0000*/ 	.byte	0x04, 0x2f
        /*0002*/ 	.short	(.L_2 - .L_1)
	.align		4
.L_1:
        /*0004*/ 	.word	index@(_Z11warp_ballotv)
        /*0008*/ 	.word	0x00000018


	//----- nvinfo : EIATTR_FRAME_SIZE
	.align		4
.L_2:
        /*000c*/ 	.byte	0x04, 0x11
        /*000e*/ 	.short	(.L_4 - .L_3)
	.align		4
.L_3:
        /*0010*/ 	.word	index@(_Z11warp_ballotv)
        /*0014*/ 	.word	0x00000008


	//----- nvinfo : EIATTR_MIN_STACK_SIZE
	.align		4
.L_4:
        /*0018*/ 	.byte	0x04, 0x12
        /*001a*/ 	.short	(.L_6 - .L_5)
	.align		4
.L_5:
        /*001c*/ 	.word	index@(_Z11warp_ballotv)
        /*0020*/ 	.word	0x00000008
.L_6:


//--------------------- .nv.compat                --------------------------
	.section	.nv.compat,"",@"SHT_CUDA_COMPAT_INFO"
	.align	4
        /*0000*/ 	.byte	0x02, 0x09, 0x00, 0x00, 0x02, 0x02, 0x01, 0x00, 0x02, 0x05, 0x05, 0x00, 0x03, 0x07, 0x01, 0x01
        /*0010*/ 	.byte	0x02, 0x03, 0x00, 0x00, 0x02, 0x06, 0x01, 0x00, 0x04, 0x0b, 0x08, 0x00, 0x09, 0x00, 0x00, 0x00
        /*0020*/ 	.byte	0x00, 0x00, 0x00, 0x00


//--------------------- .nv.info._Z11warp_ballotv --------------------------
	.section	.nv.info._Z11warp_ballotv,"",@"SHT_CUDA_INFO"
	.sectionflags	@""
	.align	4


	//----- nvinfo : EIATTR_CUDA_API_VERSION
	.align		4
        /*0000*/ 	.byte	0x04, 0x37
        /*0002*/ 	.short	(.L_8 - .L_7)
.L_7:
        /*0004*/ 	.word	0x00000082


	//----- nvinfo : EIATTR_SPARSE_MMA_MASK
	.align		4
.L_8:
        /*0008*/ 	.byte	0x03, 0x50
        /*000a*/ 	.short	0x0000


	//----- nvinfo : EIATTR_MAXREG_COUNT
	.align		4
        /*000c*/ 	.byte	0x03, 0x1b
        /*000e*/ 	.short	0x00ff


	//----- nvinfo : EIATTR_EXTERNS
	.align		4
        /*0010*/ 	.byte	0x04, 0x0f
        /*0012*/ 	.short	(.L_10 - .L_9)


	//   ....[0]....
	.align		4
.L_9:
        /*0014*/ 	.word	index@(vprintf)


	//----- nvinfo : EIATTR_MERCURY_ISA_VERSION
	.align		4
.L_10:
        /*0018*/ 	.byte	0x03, 0x5f
        /*001a*/ 	.short	0x0101


	//----- nvinfo : EIATTR_COOP_GROUP_MASK_REGIDS
	.align		4
        /*001c*/ 	.byte	0x04, 0x29
        /*001e*/ 	.short	(.L_12 - .L_11)


	//   ....[0]....
.L_11:
        /*0020*/ 	.word	0xffffffff


	//----- nvinfo : EIATTR_COOP_GROUP_INSTR_OFFSETS
	.align		4
.L_12:
        /*0024*/ 	.byte	0x04, 0x28
        /*0026*/ 	.short	(.L_14 - .L_13)


	//   ....[0]....
.L_13:
        /*0028*/ 	.word	0x000000b0


	//----- nvinfo : EIATTR_VRC_CTA_INIT_COUNT
	.align		4
.L_14:
        /*002c*/ 	.byte	0x02, 0x4a
	.zero		1
	.zero		1


	//----- nvinfo : EIATTR_SYSCALL_OFFSETS
	.align		4
        /*0030*/ 	.byte	0x04, 0x46
        /*0032*/ 	.short	(.L_16 - .L_15)


	//   ....[0]....
.L_15:
        /*0034*/ 	.word	0x00000100


	//----- nvinfo : EIATTR_EXIT_INSTR_OFFSETS
	.align		4
.L_16:
        /*0038*/ 	.byte	0x04, 0x1c
        /*003a*/ 	.short	(.L_18 - .L_17)


	//   ....[0]....
.L_17:
        /*003c*/ 	.word	0x00000110


	//----- nvinfo : EIATTR_SW_WAR
	.align		4
.L_18:
        /*0040*/ 	.byte	0x04, 0x36
        /*0042*/ 	.short	(.L_20 - .L_19)
.L_19:
        /*0044*/ 	.word	0x00000008
.L_20:


//--------------------- .nv.callgraph             --------------------------
	.section	.nv.callgraph,"",@"SHT_CUDA_CALLGRAPH"
	.align	4
	.sectionentsize	8
	.align		4
        /*0000*/ 	.word	0x00000000
	.align		4
        /*0004*/ 	.word	0xffffffff
	.align		4
        /*0008*/ 	.word	index@(_Z11warp_ballotv)
	.align		4
        /*000c*/ 	.word	index@(vprintf)
	.align		4
        /*0010*/ 	.word	0x00000000
	.align		4
        /*0014*/ 	.word	0xfffffffe
	.align		4
        /*0018*/ 	.word	0x00000000
	.align		4
        /*001c*/ 	.word	0xfffffffd
	.align		4
        /*0020*/ 	.word	0x00000000
	.align		4
        /*0024*/ 	.word	0xfffffffc


//--------------------- .nv.constant4             --------------------------
	.section	.nv.constant4,"a",@progbits
	.align	8
	.align		8
.nv.constant4:
        /*0000*/ 	.dword	vprintf
	.align		8
        /*0008*/ 	.dword	$str


//--------------------- .text._Z11warp_ballotv    --------------------------
	.section	.text._Z11warp_ballotv,"ax",@progbits
	.align	128
        .global         _Z11warp_ballotv
        .type           _Z11warp_ballotv,@function
        .size           _Z11warp_ballotv,(.L_x_2 - _Z11warp_ballotv)
        .other          _Z11warp_ballotv,@"STO_CUDA_ENTRY STV_DEFAULT"
_Z11warp_ballotv:
.text._Z11warp_ballotv:
[----:B------:R-:W0:Y:S01]  /*0000*/  LDC R1, c[0x0][0x37c] ;  /* 0x0000df00ff017b82 */ /* 0x000e220000000800 */
[----:B------:R-:W1:Y:S01]  /*0010*/  S2R R8, SR_TID.X ;  /* 0x0000000000087919 */ /* 0x000e620000002100 */
[----:B0-----:R-:W-:Y:S01]  /*0020*/  VIADD R1, R1, 0xfffffff8 ;  /* 0xfffffff801017836 */ /* 0x001fe20000000000 */
[----:B------:R-:W-:Y:S01]  /*0030*/  MOV R0, 0x0 ;  /* 0x0000000000007802 */ /* 0x000fe20000000f00 */
[----:B------:R-:W0:Y:S04]  /*0040*/  LDCU UR4, c[0x0][0x2f8] ;  /* 0x00005f00ff0477ac */ /* 0x000e280008000800 */
[----:B------:R2:W3:Y:S01]  /*0050*/  LDC.64 R2, c[0x4][R0] ;  /* 0x0100000000027b82 */ /* 0x0004e20000000a00 */
[----:B------:R-:W4:Y:S01]  /*0060*/  LDCU.64 UR6, c[0x4][0x8] ;  /* 0x01000100ff0677ac */ /* 0x000f220008000a00 */
[----:B------:R-:W5:Y:S01]  /*0070*/  LDCU UR5, c[0x0][0x2fc] ;  /* 0x00005f80ff0577ac */ /* 0x000f620008000800 */
[----:B----4-:R-:W-:-:S02]  /*0080*/  IMAD.U32 R4, RZ, RZ, UR6 ;  /* 0x00000006ff047e24 */ /* 0x010fc4000f8e00ff */
[----:B------:R-:W-:Y:S01]  /*0090*/  IMAD.U32 R5, RZ, RZ, UR7 ;  /* 0x00000007ff057e24 */ /* 0x000fe2000f8e00ff */
[----:B-1----:R-:W-:-:S13]  /*00a0*/  ISETP.NE.AND P0, PT, R8, 0x2d, PT ;  /* 0x0000002d0800780c */ /* 0x002fda0003f05270 */
[----:B------:R-:W-:Y:S02]  /*00b0*/  VOTE.ANY R9, PT, !P0 ;  /* 0x0000000000097806 */ /* 0x000fe400040e0100 */
[----:B0-----:R-:W-:-:S03]  /*00c0*/  IADD3 R6, P0, PT, R1, UR4, RZ ;  /* 0x0000000401067c10 */ /* 0x001fc6000ff1e0ff */
[----:B------:R2:W-:Y:S02]  /*00d0*/  STL.64 [R1], R8 ;  /* 0x0000000801007387 */ /* 0x0005e40000100a00 */
[----:B-----5:R-:W-:-:S08]  /*00e0*/  IMAD.X R7, RZ, RZ, UR5, P0 ;  /* 0x00000005ff077e24 */ /* 0x020fd000080e06ff */
[----:B------:R-:W-:-:S07]  /*00f0*/  LEPC R20, `(.L_x_0) ;  /* 0x000000001014794e */ /* 0x000fce0000000000 */
[----:B--23--:R-:W-:Y:S05]  /*0100*/  CALL.ABS.NOINC R2 ;  /* 0x0000000002007343 */ /* 0x00cfea0003c00000 */
.L_x_0:
[----:B------:R-:W-:Y:S05]  /*0110*/  EXIT ;  /* 0x000000000000794d */ /* 0x000fea0003800000 */
.L_x_1:
[----:B------:R-:W-:-:S00]  /*0120*/  BRA `(.L_x_1) ;  /* 0xfffffffc00fc7947 */ /* 0x000fc0000383ffff */
[----:B------:R-:W-:-:S00]  /*0130*/  NOP ;  /* 0x0000000000007918 */ /* 0x000fc00000000000 */
        /* <DEDUP_REMOVED lines=12> */
.L_x_2:


//--------------------- .nv.global.init           --------------------------
	.section	.nv.global.init,"aw",@progbits
.nv.global.init:
	.type		$str,@object
	.size		$str,(.L_0 - $str)
$str:
        /*0000*/ 	.byte	0x74, 0x69, 0x64, 0x20, 0x3d, 0x20, 0x25, 0x64, 0x2c, 0x20, 0x72, 0x65, 0x74, 0x20, 0x3d, 0x20
        /*0010*/ 	.byte	0x25, 0x78, 0x0a, 0x00
.L_0:


//--------------------- .nv.shared.reserved.0     --------------------------
	.section	.nv.shared.reserved.0,"aw",@nobits
	.weak		__nv_reservedSMEM_offset_0_alias
	.size		__nv_reservedSMEM_offset_0_alias, 0, 64
	.other		__nv_reservedSMEM_offset_0_alias,@"STO_CUDA_RESERVED_SHARED STV_DEFAULT"
__nv_reservedSMEM_offset_0_alias:
	.zero		0
	.zero		64


//--------------------- .nv.constant0._Z11warp_ballotv --------------------------
	.section	.nv.constant0._Z11warp_ballotv,"a",@progbits
	.sectionflags	@""
	.align	4
.nv.constant0._Z11warp_ballotv:
	.zero		896


//--------------------- SYMBOLS --------------------------

	.type		.nv.reservedSmem.offset0,@object
	.size		.nv.reservedSmem.offset0,0x4
	.type		vprintf,@function
